	.headerflags	@"EF_CUDA_TEXMODE_UNIFIED EF_CUDA_64BIT_ADDRESS EF_CUDA_ACCELERATORS EF_CUDA_SM90 EF_CUDA_VIRTUAL_SM(EF_CUDA_SM90)"
	.elftype	@"ET_EXEC"


//--------------------- .nv.info                  --------------------------
	.section	.nv.info,"",@"SHT_CUDA_INFO"
	.align	4


	//----- nvinfo : EIATTR_REGCOUNT
	.align		4
        /*0000*/ 	.byte	0x04, 0x2f
        /*0002*/ 	.short	(.L_6 - .L_5)
	.align		4
.L_5:
        /*0004*/ 	.word	index@(triton_poi_fused__native_batch_norm_legit_no_training_add_convolution_max_unpool2d_relu_threshold_backward_14)
        /*0008*/ 	.word	0x0000001e


	//----- nvinfo : EIATTR_MIN_STACK_SIZE
	.align		4
.L_6:
        /*000c*/ 	.byte	0x04, 0x12
        /*000e*/ 	.short	(.L_8 - .L_7)
	.align		4
.L_7:
        /*0010*/ 	.word	index@(triton_poi_fused__native_batch_norm_legit_no_training_add_convolution_max_unpool2d_relu_threshold_backward_14)
        /*0014*/ 	.word	0x00000000


	//----- nvinfo : EIATTR_FRAME_SIZE
	.align		4
.L_8:
        /*0018*/ 	.byte	0x04, 0x11
        /*001a*/ 	.short	(.L_10 - .L_9)
	.align		4
.L_9:
        /*001c*/ 	.word	index@(triton_poi_fused__native_batch_norm_legit_no_training_add_convolution_max_unpool2d_relu_threshold_backward_14)
        /*0020*/ 	.word	0x00000000


	//----- nvinfo : EIATTR_MIN_STACK_SIZE
	.align		4
.L_10:
        /*0024*/ 	.byte	0x04, 0x12
        /*0026*/ 	.short	(.L_12 - .L_11)
	.align		4
.L_11:
        /*0028*/ 	.word	index@(triton_poi_fused__native_batch_norm_legit_no_training_add_convolution_max_unpool2d_relu_threshold_backward_14)
        /*002c*/ 	.word	0x00000000
.L_12:


//--------------------- .nv.info.triton_poi_fused__native_batch_norm_legit_no_training_add_convolution_max_unpool2d_relu_threshold_backward_14 --------------------------
	.section	.nv.info.triton_poi_fused__native_batch_norm_legit_no_training_add_convolution_max_unpool2d_relu_threshold_backward_14,"",@"SHT_CUDA_INFO"
	.sectionflags	@""
	.align	4


	//----- nvinfo : EIATTR_CUDA_API_VERSION
	.align		4
        /*0000*/ 	.byte	0x04, 0x37
        /*0002*/ 	.short	(.L_14 - .L_13)
.L_13:
        /*0004*/ 	.word	0x0000007c


	//----- nvinfo : EIATTR_KPARAM_INFO
	.align		4
.L_14:
        /*0008*/ 	.byte	0x04, 0x17
        /*000a*/ 	.short	(.L_16 - .L_15)
.L_15:
        /*000c*/ 	.word	0x00000000
        /*0010*/ 	.short	0x000a
        /*0012*/ 	.short	0x0050
        /*0014*/ 	.byte	0x00, 0xf0, 0x11, 0x00


	//----- nvinfo : EIATTR_KPARAM_INFO
	.align		4
.L_16:
        /*0018*/ 	.byte	0x04, 0x17
        /*001a*/ 	.short	(.L_18 - .L_17)
.L_17:
        /*001c*/ 	.word	0x00000000
        /*0020*/ 	.short	0x0009
        /*0022*/ 	.short	0x0048
        /*0024*/ 	.byte	0x00, 0xf4, 0x21, 0x00


	//----- nvinfo : EIATTR_KPARAM_INFO
	.align		4
.L_18:
        /*0028*/ 	.byte	0x04, 0x17
        /*002a*/ 	.short	(.L_20 - .L_19)
.L_19:
        /*002c*/ 	.word	0x00000000
        /*0030*/ 	.short	0x0008
        /*0032*/ 	.short	0x0040
        /*0034*/ 	.byte	0x00, 0xf4, 0x21, 0x00


	//----- nvinfo : EIATTR_KPARAM_INFO
	.align		4
.L_20:
        /*0038*/ 	.byte	0x04, 0x17
        /*003a*/ 	.short	(.L_22 - .L_21)
.L_21:
        /*003c*/ 	.word	0x00000000
        /*0040*/ 	.short	0x0007
        /*0042*/ 	.short	0x0038
        /*0044*/ 	.byte	0x00, 0xf4, 0x21, 0x00


	//----- nvinfo : EIATTR_KPARAM_INFO
	.align		4
.L_22:
        /*0048*/ 	.byte	0x04, 0x17
        /*004a*/ 	.short	(.L_24 - .L_23)
.L_23:
        /*004c*/ 	.word	0x00000000
        /*0050*/ 	.short	0x0006
        /*0052*/ 	.short	0x0030
        /*0054*/ 	.byte	0x00, 0xf4, 0x21, 0x00


	//----- nvinfo : EIATTR_KPARAM_INFO
	.align		4
.L_24:
        /*0058*/ 	.byte	0x04, 0x17
        /*005a*/ 	.short	(.L_26 - .L_25)
.L_25:
        /*005c*/ 	.word	0x00000000
        /*0060*/ 	.short	0x0005
        /*0062*/ 	.short	0x0028
        /*0064*/ 	.byte	0x00, 0xf4, 0x21, 0x00


	//----- nvinfo : EIATTR_KPARAM_INFO
	.align		4
.L_26:
        /*0068*/ 	.byte	0x04, 0x17
        /*006a*/ 	.short	(.L_28 - .L_27)
.L_27:
        /*006c*/ 	.word	0x00000000
        /*0070*/ 	.short	0x0004
        /*0072*/ 	.short	0x0020
        /*0074*/ 	.byte	0x00, 0xf4, 0x21, 0x00


	//----- nvinfo : EIATTR_KPARAM_INFO
	.align		4
.L_28:
        /*0078*/ 	.byte	0x04, 0x17
        /*007a*/ 	.short	(.L_30 - .L_29)
.L_29:
        /*007c*/ 	.word	0x00000000
        /*0080*/ 	.short	0x0003
        /*0082*/ 	.short	0x0018
        /*0084*/ 	.byte	0x00, 0xf4, 0x21, 0x00


	//----- nvinfo : EIATTR_KPARAM_INFO
	.align		4
.L_30:
        /*0088*/ 	.byte	0x04, 0x17
        /*008a*/ 	.short	(.L_32 - .L_31)
.L_31:
        /*008c*/ 	.word	0x00000000
        /*0090*/ 	.short	0x0002
        /*0092*/ 	.short	0x0010
        /*0094*/ 	.byte	0x00, 0xf4, 0x21, 0x00


	//----- nvinfo : EIATTR_KPARAM_INFO
	.align		4
.L_32:
        /*0098*/ 	.byte	0x04, 0x17
        /*009a*/ 	.short	(.L_34 - .L_33)
.L_33:
        /*009c*/ 	.word	0x00000000
        /*00a0*/ 	.short	0x0001
        /*00a2*/ 	.short	0x0008
        /*00a4*/ 	.byte	0x00, 0xf4, 0x21, 0x00


	//----- nvinfo : EIATTR_KPARAM_INFO
	.align		4
.L_34:
        /*00a8*/ 	.byte	0x04, 0x17
        /*00aa*/ 	.short	(.L_36 - .L_35)
.L_35:
        /*00ac*/ 	.word	0x00000000
        /*00b0*/ 	.short	0x0000
        /*00b2*/ 	.short	0x0000
        /*00b4*/ 	.byte	0x00, 0xf4, 0x21, 0x00


	//----- nvinfo : EIATTR_SPARSE_MMA_MASK
	.align		4
.L_36:
        /*00b8*/ 	.byte	0x03, 0x50
        /*00ba*/ 	.short	0x0000


	//----- nvinfo : EIATTR_MAXREG_COUNT
	.align		4
        /*00bc*/ 	.byte	0x03, 0x1b
        /*00be*/ 	.short	0x00ff


	//----- nvinfo : EIATTR_EXTERNS
	.align		4
        /*00c0*/ 	.byte	0x04, 0x0f
        /*00c2*/ 	.short	(.L_38 - .L_37)


	//   ....[0]....
	.align		4
.L_37:
        /*00c4*/ 	.word	index@(__assertfail)


	//----- nvinfo : EIATTR_SYSCALL_OFFSETS
	.align		4
.L_38:
        /*00c8*/ 	.byte	0x04, 0x46
        /*00ca*/ 	.short	(.L_40 - .L_39)


	//   ....[0]....
.L_39:
        /*00cc*/ 	.word	0x000003f0


	//----- nvinfo : EIATTR_EXIT_INSTR_OFFSETS
	.align		4
.L_40:
        /*00d0*/ 	.byte	0x04, 0x1c
        /*00d2*/ 	.short	(.L_42 - .L_41)


	//   ....[0]....
.L_41:
        /*00d4*/ 	.word	0x00000610


	//----- nvinfo : EIATTR_REQNTID
	.align		4
.L_42:
        /*00d8*/ 	.byte	0x04, 0x10
        /*00da*/ 	.short	(.L_44 - .L_43)
.L_43:
        /*00dc*/ 	.word	0x00000080
        /*00e0*/ 	.word	0x00000001
        /*00e4*/ 	.word	0x00000001


	//----- nvinfo : EIATTR_CRS_STACK_SIZE
	.align		4
.L_44:
        /*00e8*/ 	.byte	0x04, 0x1e
        /*00ea*/ 	.short	(.L_46 - .L_45)
.L_45:
        /*00ec*/ 	.word	0x00000000


	//----- nvinfo : EIATTR_CBANK_PARAM_SIZE
	.align		4
.L_46:
        /*00f0*/ 	.byte	0x03, 0x19
        /*00f2*/ 	.short	0x0054


	//----- nvinfo : EIATTR_PARAM_CBANK
	.align		4
        /*00f4*/ 	.byte	0x04, 0x0a
        /*00f6*/ 	.short	(.L_48 - .L_47)
	.align		4
.L_47:
        /*00f8*/ 	.word	index@(.nv.constant0.triton_poi_fused__native_batch_norm_legit_no_training_add_convolution_max_unpool2d_relu_threshold_backward_14)
        /*00fc*/ 	.short	0x0210
        /*00fe*/ 	.short	0x0054


	//----- nvinfo : EIATTR_SW_WAR
	.align		4
.L_48:
        /*0100*/ 	.byte	0x04, 0x36
        /*0102*/ 	.short	(.L_50 - .L_49)
.L_49:
        /*0104*/ 	.word	0x00000008
.L_50:


//--------------------- .nv.callgraph             --------------------------
	.section	.nv.callgraph,"",@"SHT_CUDA_CALLGRAPH"
	.align	4
	.sectionentsize	8
	.align		4
        /*0000*/ 	.word	0x00000000
	.align		4
        /*0004*/ 	.word	0xffffffff
	.align		4
        /*0008*/ 	.word	index@(triton_poi_fused__native_batch_norm_legit_no_training_add_convolution_max_unpool2d_relu_threshold_backward_14)
	.align		4
        /*000c*/ 	.word	index@(__assertfail)
	.align		4
        /*0010*/ 	.word	0x00000000
	.align		4
        /*0014*/ 	.word	0xfffffffe
	.align		4
        /*0018*/ 	.word	0x00000000
	.align		4
        /*001c*/ 	.word	0xfffffffd
	.align		4
        /*0020*/ 	.word	0x00000000
	.align		4
        /*0024*/ 	.word	0xfffffffc


//--------------------- .nv.constant4             --------------------------
	.section	.nv.constant4,"a",@progbits
	.align	8
	.align		8
.nv.constant4:
        /*0000*/ 	.dword	__assertfail
	.align		8
        /*0008*/ 	.dword	assertFunc_0
	.align		8
        /*0010*/ 	.dword	assertFile_0
	.align		8
        /*0018*/ 	.dword	assertMessage_0
	.align		8
        /*0020*/ 	.dword	_$_str
	.align		8
        /*0028*/ 	.dword	_$_str_$_2


//--------------------- .text.triton_poi_fused__native_batch_norm_legit_no_training_add_convolution_max_unpool2d_relu_threshold_backward_14 --------------------------
	.section	.text.triton_poi_fused__native_batch_norm_legit_no_training_add_convolution_max_unpool2d_relu_threshold_backward_14,"ax",@progbits
	.sectionflags	@"SHF_BARRIERS=1"
	.align	128
        .global         triton_poi_fused__native_batch_norm_legit_no_training_add_convolution_max_unpool2d_relu_threshold_backward_14
        .type           triton_poi_fused__native_batch_norm_legit_no_training_add_convolution_max_unpool2d_relu_threshold_backward_14,@function
        .size           triton_poi_fused__native_batch_norm_legit_no_training_add_convolution_max_unpool2d_relu_threshold_backward_14,(.L_x_2 - triton_poi_fused__native_batch_norm_legit_no_training_add_convolution_max_unpool2d_relu_threshold_backward_14)
        .other          triton_poi_fused__native_batch_norm_legit_no_training_add_convolution_max_unpool2d_relu_threshold_backward_14,@"STO_CUDA_ENTRY STV_DEFAULT"
triton_poi_fused__native_batch_norm_legit_no_training_add_convolution_max_unpool2d_relu_threshold_backward_14:
.text.triton_poi_fused__native_batch_norm_legit_no_training_add_convolution_max_unpool2d_relu_threshold_backward_14:
[----:B------:R-:W0:Y:S01]  /*0000*/  LDC R1, c[0x0][0x28] ;  /* 0x00000a00ff017b82 */ /* 0x000e220000000800 */
[----:B------:R-:W1:Y:S07]  /*0010*/  S2R R16, SR_TID.X ;  /* 0x0000000000107919 */ /* 0x000e6e0000002100 */
[----:B------:R-:W2:Y:S01]  /*0020*/  LDC.64 R2, c[0x0][0x248] ;  /* 0x00009200ff027b82 */ /* 0x000ea20000000a00 */
[----:B------:R-:W-:Y:S01]  /*0030*/  ULDC.64 UR4, c[0x0][0x208] ;  /* 0x0000820000047ab9 */ /* 0x000fe20000000a00 */
[----:B------:R-:W3:Y:S06]  /*0040*/  S2R R5, SR_CTAID.X ;  /* 0x0000000000057919 */ /* 0x000eec0000002500 */
[----:B------:R-:W4:Y:S08]  /*0050*/  LDC.64 R20, c[0x0][0x218] ;  /* 0x00008600ff147b82 */ /* 0x000f300000000a00 */
[----:B------:R-:W5:Y:S08]  /*0060*/  LDC.64 R8, c[0x0][0x220] ;  /* 0x00008800ff087b82 */ /* 0x000f700000000a00 */
[----:B------:R-:W4:Y:S01]  /*0070*/  LDC.64 R18, c[0x0][0x228] ;  /* 0x00008a00ff127b82 */ /* 0x000f220000000a00 */
[----:B-1----:R-:W-:-:S07]  /*0080*/  LOP3.LUT R16, R16, 0x7f, RZ, 0xc0, !PT ;  /* 0x0000007f10107812 */ /* 0x002fce00078ec0ff */
[----:B------:R-:W1:Y:S01]  /*0090*/  LDC.64 R12, c[0x0][0x230] ;  /* 0x00008c00ff0c7b82 */ /* 0x000e620000000a00 */
[----:B---3--:R-:W-:Y:S01]  /*00a0*/  SHF.R.S32.HI R0, RZ, 0x18, R5 ;  /* 0x00000018ff007819 */ /* 0x008fe20000011405 */
[----:B------:R-:W-:-:S03]  /*00b0*/  IMAD R16, R5, 0x80, R16 ;  /* 0x0000008005107824 */ /* 0x000fc600078e0210 */
[----:B------:R-:W-:Y:S01]  /*00c0*/  SGXT R5, R0, 0x1 ;  /* 0x000000010005781a */ /* 0x000fe20000000200 */
[----:B--2---:R-:W-:Y:S02]  /*00d0*/  IMAD.WIDE R2, R16, 0x8, R2 ;  /* 0x0000000810027825 */ /* 0x004fe400078e0202 */
[----:B------:R-:W2:Y:S01]  /*00e0*/  LDC.64 R6, c[0x0][0x238] ;  /* 0x00008e00ff067b82 */ /* 0x000ea20000000a00 */
[----:B------:R-:W-:-:S03]  /*00f0*/  LEA.HI R5, R5, R16, RZ, 0x2 ;  /* 0x0000001005057211 */ /* 0x000fc600078f10ff */
[----:B------:R-:W3:Y:S01]  /*0100*/  LDG.E.64 R2, desc[UR4][R2.64] ;  /* 0x0000000402027981 */ /* 0x000ee2000c1e1b00 */
[----:B------:R-:W-:-:S03]  /*0110*/  SHF.R.S32.HI R4, RZ, 0x2, R5 ;  /* 0x00000002ff047819 */ /* 0x000fc60000011405 */
[----:B------:R-:W2:Y:S01]  /*0120*/  LDC.64 R10, c[0x0][0x240] ;  /* 0x00009000ff0a7b82 */ /* 0x000ea20000000a00 */
[----:B------:R-:W-:-:S04]  /*0130*/  SHF.R.S32.HI R5, RZ, 0x1f, R5 ;  /* 0x0000001fff057819 */ /* 0x000fc80000011405 */
[----:B------:R-:W-:-:S03]  /*0140*/  LEA.HI R5, R5, R4, RZ, 0x9 ;  /* 0x0000000405057211 */ /* 0x000fc600078f48ff */
[----:B------:R-:W2:Y:S01]  /*0150*/  LDC.64 R14, c[0x0][0x210] ;  /* 0x00008400ff0e7b82 */ /* 0x000ea20000000a00 */
[----:B------:R-:W-:-:S05]  /*0160*/  LOP3.LUT R5, R5, 0xfffffe00, RZ, 0xc0, !PT ;  /* 0xfffffe0005057812 */ /* 0x000fca00078ec0ff */
[----:B------:R-:W-:-:S04]  /*0170*/  IMAD.IADD R5, R4, 0x1, -R5 ;  /* 0x0000000104057824 */ /* 0x000fc800078e0a05 */
[----:B----4-:R-:W-:-:S04]  /*0180*/  IMAD.WIDE R24, R5, 0x4, R20 ;  /* 0x0000000405187825 */ /* 0x010fc800078e0214 */
[C---:B0----5:R-:W-:Y:S02]  /*0190*/  IMAD.WIDE R26, R5.reuse, 0x4, R8 ;  /* 0x00000004051a7825 */ /* 0x061fe400078e0208 */
[----:B------:R0:W5:Y:S02]  /*01a0*/  LDG.E.EL R9, desc[UR4][R24.64] ;  /* 0x0000000418097981 */ /* 0x000164000c2e1900 */
[C---:B------:R-:W-:Y:S02]  /*01b0*/  IMAD.WIDE R20, R5.reuse, 0x4, R18 ;  /* 0x0000000405147825 */ /* 0x040fe400078e0212 */
[----:B------:R4:W5:Y:S02]  /*01c0*/  LDG.E.EL R0, desc[UR4][R26.64] ;  /* 0x000000041a007981 */ /* 0x000964000c2e1900 */
[C---:B-1----:R-:W-:Y:S02]  /*01d0*/  IMAD.WIDE R12, R5.reuse, 0x4, R12 ;  /* 0x00000004050c7825 */ /* 0x042fe400078e020c */
[----:B------:R4:W5:Y:S02]  /*01e0*/  LDG.E.EL R23, desc[UR4][R20.64] ;  /* 0x0000000414177981 */ /* 0x000964000c2e1900 */
[----:B--2---:R-:W-:-:S02]  /*01f0*/  IMAD.WIDE R6, R5, 0x4, R6 ;  /* 0x0000000405067825 */ /* 0x004fc400078e0206 */
[----:B------:R4:W5:Y:S02]  /*0200*/  LDG.E.EL R22, desc[UR4][R12.64] ;  /* 0x000000040c167981 */ /* 0x000964000c2e1900 */
[C---:B------:R-:W-:Y:S02]  /*0210*/  IMAD.WIDE R10, R16.reuse, 0x4, R10 ;  /* 0x00000004100a7825 */ /* 0x040fe400078e020a */
[----:B------:R4:W5:Y:S02]  /*0220*/  LDG.E.EL R19, desc[UR4][R6.64] ;  /* 0x0000000406137981 */ /* 0x000964000c2e1900 */
[----:B------:R-:W-:Y:S02]  /*0230*/  IMAD.WIDE R14, R16, 0x4, R14 ;  /* 0x00000004100e7825 */ /* 0x000fe400078e020e */
[----:B------:R4:W5:Y:S04]  /*0240*/  LDG.E R17, desc[UR4][R10.64] ;  /* 0x000000040a117981 */ /* 0x000968000c1e1900 */
[----:B------:R4:W5:Y:S01]  /*0250*/  LDG.E R18, desc[UR4][R14.64] ;  /* 0x000000040e127981 */ /* 0x000962000c1e1900 */
[----:B------:R-:W-:-:S05]  /*0260*/  IMAD.SHL.U32 R5, R4, 0x10, RZ ;  /* 0x0000001004057824 */ /* 0x000fca00078e00ff */
[----:B---3--:R-:W-:-:S04]  /*0270*/  IADD3 R2, P0, R2, R5, RZ ;  /* 0x0000000502027210 */ /* 0x008fc80007f1e0ff */
[----:B------:R-:W-:-:S04]  /*0280*/  LEA.HI.X.SX32 R3, R5, R3, 0x1, P0 ;  /* 0x0000000305037211 */ /* 0x000fc800000f0eff */
[----:B0-----:R-:W-:-:S04]  /*0290*/  SHF.R.U32.HI R25, RZ, 0x10, R3 ;  /* 0x00000010ff197819 */ /* 0x001fc80000011603 */
[----:B------:R-:W-:-:S04]  /*02a0*/  LOP3.LUT R25, R25, 0x8000, RZ, 0xc0, !PT ;  /* 0x0000800019197812 */ /* 0x000fc800078ec0ff */
[----:B------:R-:W-:-:S05]  /*02b0*/  IADD3 R25, P0, R25, R2, RZ ;  /* 0x0000000219197210 */ /* 0x000fca0007f1e0ff */
[----:B------:R-:W-:Y:S01]  /*02c0*/  IMAD.X R24, RZ, RZ, R3, P0 ;  /* 0x000000ffff187224 */ /* 0x000fe200000e0603 */
[----:B------:R-:W-:-:S04]  /*02d0*/  ISETP.GE.U32.AND P0, PT, R25, 0x8000, PT ;  /* 0x000080001900780c */ /* 0x000fc80003f06070 */
[----:B------:R-:W-:-:S13]  /*02e0*/  ISETP.GE.U32.AND.EX P0, PT, R24, RZ, PT, P0 ;  /* 0x000000ff1800720c */ /* 0x000fda0003f06100 */
[----:B----4-:R-:W-:Y:S05]  /*02f0*/  @!P0 BRA `(.L_x_0) ;  /* 0x0000000000408947 */ /* 0x010fea0003800000 */
[----:B------:R-:W-:Y:S01]  /*0300*/  MOV R2, 0x0 ;  /* 0x0000000000027802 */ /* 0x000fe20000000f00 */
[----:B------:R-:W-:Y:S01]  /*0310*/  ULDC.64 UR6, c[0x4][0x18] ;  /* 0x0100060000067ab9 */ /* 0x000fe20000000a00 */
[----:B------:R-:W-:Y:S01]  /*0320*/  ULDC.64 UR8, c[0x4][0x8] ;  /* 0x0100020000087ab9 */ /* 0x000fe20000000a00 */
[----:B------:R-:W-:Y:S01]  /*0330*/  IMAD.U32 R4, RZ, RZ, UR6 ;  /* 0x00000006ff047e24 */ /* 0x000fe2000f8e00ff */
[----:B------:R-:W-:Y:S01]  /*0340*/  HFMA2.MMA R12, -RZ, RZ, 0, 5.9604644775390625e-08 ;  /* 0x00000001ff0c7435 */ /* 0x000fe200000001ff */
[----:B------:R-:W-:Y:S01]  /*0350*/  IMAD.U32 R5, RZ, RZ, UR7 ;  /* 0x00000007ff057e24 */ /* 0x000fe2000f8e00ff */
[----:B------:R-:W0:Y:S01]  /*0360*/  LDC.64 R2, c[0x4][R2] ;  /* 0x0100000002027b82 */ /* 0x000e220000000a00 */
[----:B------:R-:W-:Y:S01]  /*0370*/  ULDC.64 UR6, c[0x4][0x10] ;  /* 0x0100040000067ab9 */ /* 0x000fe20000000a00 */
[----:B------:R-:W-:Y:S01]  /*0380*/  IMAD.U32 R10, RZ, RZ, UR8 ;  /* 0x00000008ff0a7e24 */ /* 0x000fe2000f8e00ff */
[----:B------:R-:W-:Y:S01]  /*0390*/  MOV R7, UR7 ;  /* 0x0000000700077c02 */ /* 0x000fe20008000f00 */
[----:B------:R-:W-:-:S02]  /*03a0*/  IMAD.U32 R6, RZ, RZ, UR6 ;  /* 0x00000006ff067e24 */ /* 0x000fc4000f8e00ff */
[----:B------:R-:W-:Y:S02]  /*03b0*/  IMAD.U32 R11, RZ, RZ, UR9 ;  /* 0x00000009ff0b7e24 */ /* 0x000fe4000f8e00ff */
[----:B------:R-:W-:Y:S02]  /*03c0*/  IMAD.MOV.U32 R8, RZ, RZ, 0x38 ;  /* 0x00000038ff087424 */ /* 0x000fe400078e00ff */
[----:B------:R-:W-:-:S07]  /*03d0*/  IMAD.MOV.U32 R13, RZ, RZ, RZ ;  /* 0x000000ffff0d7224 */ /* 0x000fce00078e00ff */
[----:B------:R-:W-:-:S07]  /*03e0*/  LEPC R20, `(.L_x_0) ;  /* 0x000000001014794e */ /* 0x000fce0000000000 */
[----:B0----5:R-:W-:Y:S05]  /*03f0*/  CALL.ABS.NOINC R2 ;  /* 0x0000000002007343 */ /* 0x021fea0003c00000 */
.L_x_0:
[----:B-----5:R-:W-:Y:S01]  /*0400*/  FADD R23, R23, 9.9999997473787516356e-06 ;  /* 0x3727c5ac17177421 */ /* 0x020fe20000000000 */
[----:B------:R-:W-:Y:S02]  /*0410*/  IMAD.MOV.U32 R3, RZ, RZ, 0x3e800000 ;  /* 0x3e800000ff037424 */ /* 0x000fe400078e00ff */
[----:B------:R-:W-:Y:S01]  /*0420*/  FADD R9, R18, R9 ;  /* 0x0000000912097221 */ /* 0x000fe20000000000 */
[----:B------:R-:W-:Y:S05]  /*0430*/  WARPSYNC.ALL ;  /* 0x0000000000007948 */ /* 0x000fea0003800000 */
[----:B------:R-:W-:Y:S01]  /*0440*/  BAR.SYNC.DEFER_BLOCKING 0x0 ;  /* 0x0000000000007b1d */ /* 0x000fe20000010000 */
[----:B------:R-:W-:-:S05]  /*0450*/  FADD R0, -R0, R9 ;  /* 0x0000000900007221 */ /* 0x000fca0000000100 */
[----:B------:R-:W0:Y:S01]  /*0460*/  MUFU.SQRT R2, R23 ;  /* 0x0000001700027308 */ /* 0x000e220000002000 */
[----:B------:R-:W-:Y:S01]  /*0470*/  ULDC.64 UR6, c[0x0][0x250] ;  /* 0x0000940000067ab9 */ /* 0x000fe20000000a00 */
[----:B------:R-:W-:Y:S02]  /*0480*/  ULDC.64 UR8, c[0x0][0x258] ;  /* 0x0000960000087ab9 */ /* 0x000fe40000000a00 */
[----:B------:R-:W-:-:S04]  /*0490*/  IADD3 R4, P2, R16, UR8, RZ ;  /* 0x0000000810047c10 */ /* 0x000fc8000ff5e0ff */
[----:B------:R-:W-:Y:S02]  /*04a0*/  LEA.HI.X.SX32 R5, R16, UR9, 0x1, P2 ;  /* 0x0000000910057c11 */ /* 0x000fe400090f0eff */
[C---:B0-----:R-:W-:Y:S02]  /*04b0*/  FSETP.GT.AND P0, PT, R2.reuse, 8.50705917302346158658e+37, PT ;  /* 0x7e8000000200780b */ /* 0x041fe40003f04000 */
[----:B------:R-:W-:Y:S01]  /*04c0*/  FSETP.GEU.AND P1, PT, R2, 1.175494350822287508e-38, PT ;  /* 0x008000000200780b */ /* 0x000fe20003f2e000 */
[----:B------:R-:W-:Y:S01]  /*04d0*/  STG.E desc[UR4][R14.64], R9 ;  /* 0x000000090e007986 */ /* 0x000fe2000c101904 */
[----:B------:R-:W-:-:S09]  /*04e0*/  FSEL R3, R3, 1, P0 ;  /* 0x3f80000003037808 */ /* 0x000fd20000000000 */
[----:B------:R-:W-:Y:S02]  /*04f0*/  @P0 FMUL R2, R2, 0.25 ;  /* 0x3e80000002020820 */ /* 0x000fe40000400000 */
[----:B------:R-:W-:Y:S02]  /*0500*/  @!P1 FMUL R3, R3, 16777216 ;  /* 0x4b80000003039820 */ /* 0x000fe40000400000 */
[----:B------:R-:W-:-:S06]  /*0510*/  @!P1 FMUL R2, R2, 16777216 ;  /* 0x4b80000002029820 */ /* 0x000fcc0000400000 */
[----:B------:R-:W0:Y:S02]  /*0520*/  MUFU.RCP R2, R2 ;  /* 0x0000000200027308 */ /* 0x000e240000001000 */
[----:B0-----:R-:W-:-:S04]  /*0530*/  FMUL R3, R2, R3 ;  /* 0x0000000302037220 */ /* 0x001fc80000400000 */
[----:B------:R-:W-:-:S04]  /*0540*/  FMUL R0, R3, R0 ;  /* 0x0000000003007220 */ /* 0x000fc80000400000 */
[----:B------:R-:W-:-:S05]  /*0550*/  FFMA R0, R22, R0, R19 ;  /* 0x0000000016007223 */ /* 0x000fca0000000013 */
[----:B------:R-:W-:-:S04]  /*0560*/  FSETP.GEU.AND P0, PT, R0, RZ, PT ;  /* 0x000000ff0000720b */ /* 0x000fc80003f0e000 */
[----:B------:R-:W-:-:S04]  /*0570*/  FSEL R0, R0, RZ, P0 ;  /* 0x000000ff00007208 */ /* 0x000fc80000000000 */
[----:B------:R-:W-:Y:S01]  /*0580*/  FSETP.GEU.AND P0, PT, R0, -R17, PT ;  /* 0x800000110000720b */ /* 0x000fe20003f0e000 */
[----:B------:R-:W-:-:S05]  /*0590*/  FADD R2, R17, R0 ;  /* 0x0000000011027221 */ /* 0x000fca0000000000 */
[----:B------:R-:W-:Y:S02]  /*05a0*/  FSEL R7, R2, RZ, P0 ;  /* 0x000000ff02077208 */ /* 0x000fe40000000000 */
[----:B------:R-:W-:Y:S02]  /*05b0*/  LEA R2, P1, R25, UR6, 0x2 ;  /* 0x0000000619027c11 */ /* 0x000fe4000f8210ff */
[----:B------:R-:W-:Y:S02]  /*05c0*/  FSETP.GTU.AND P0, PT, R7, RZ, PT ;  /* 0x000000ff0700720b */ /* 0x000fe40003f0c000 */
[----:B------:R-:W-:Y:S02]  /*05d0*/  LEA.HI.X R3, R25, UR7, R24, 0x2, P1 ;  /* 0x0000000719037c11 */ /* 0x000fe400088f1418 */
[----:B------:R-:W-:-:S03]  /*05e0*/  SEL R11, RZ, 0x1, P0 ;  /* 0x00000001ff0b7807 */ /* 0x000fc60000000000 */
[----:B------:R-:W-:Y:S04]  /*05f0*/  STG.E desc[UR4][R2.64], R7 ;  /* 0x0000000702007986 */ /* 0x000fe8000c101904 */
[----:B------:R-:W-:Y:S01]  /*0600*/  STG.E.U8 desc[UR4][R4.64], R11 ;  /* 0x0000000b04007986 */ /* 0x000fe2000c101104 */
[----:B------:R-:W-:Y:S05]  /*0610*/  EXIT ;  /* 0x000000000000794d */ /* 0x000fea0003800000 */
.L_x_1:
[----:B------:R-:W-:-:S00]  /*0620*/  BRA `(.L_x_1) ;  /* 0xfffffffc00fc7947 */ /* 0x000fc0000383ffff */
[----:B------:R-:W-:-:S00]  /*0630*/  NOP ;  /* 0x0000000000007918 */ /* 0x000fc00000000000 */
        /* <DEDUP_REMOVED lines=12> */
.L_x_2:


//--------------------- .nv.global.init           --------------------------
	.section	.nv.global.init,"aw",@progbits
.nv.global.init:
	.type		assertFunc_0,@object
	.size		assertFunc_0,(_$_str - assertFunc_0)
assertFunc_0:
        /*0000*/ 	.byte	0x75, 0x6e, 0x6b, 0x6e, 0x6f, 0x77, 0x6e, 0x00
	.type		_$_str,@object
	.size		_$_str,(_$_str_$_2 - _$_str)
_$_str:
        /*0008*/ 	.byte	0x5f, 0x5f, 0x43, 0x55, 0x44, 0x41, 0x5f, 0x46, 0x54, 0x5a, 0x00
	.type		_$_str_$_2,@object
	.size		_$_str_$_2,(assertMessage_0 - _$_str_$_2)
_$_str_$_2:
        /*0013*/ 	.byte	0x5f, 0x5f, 0x43, 0x55, 0x44, 0x41, 0x5f, 0x50, 0x52, 0x45, 0x43, 0x5f, 0x53, 0x51, 0x52, 0x54
        /*0023*/ 	.byte	0x00
	.type		assertMessage_0,@object
	.size		assertMessage_0,(assertFile_0 - assertMessage_0)
assertMessage_0:
        /*0024*/ 	.byte	0x69, 0x6e, 0x64, 0x65, 0x78, 0x20, 0x6f, 0x75, 0x74, 0x20, 0x6f, 0x66, 0x20, 0x62, 0x6f, 0x75
        /*0034*/ 	.byte	0x6e, 0x64, 0x73, 0x3a, 0x20, 0x30, 0x20, 0x3c, 0x3d, 0x20, 0x74, 0x6d, 0x70, 0x32, 0x39, 0x20
        /*0044*/ 	.byte	0x3c, 0x20, 0x33, 0x32, 0x37, 0x36, 0x38, 0x00
	.type		assertFile_0,@object
	.size		assertFile_0,(.L_1 - assertFile_0)
assertFile_0:
        /*004c*/ 	.byte	0x69, 0x6e, 0x64, 0x75, 0x63, 0x74, 0x6f, 0x72, 0x5f, 0x63, 0x61, 0x63, 0x68, 0x65, 0x2f, 0x68
        /*005c*/ 	.byte	0x75, 0x2f, 0x63, 0x68, 0x75, 0x33, 0x6a, 0x72, 0x78, 0x66, 0x34, 0x61, 0x71, 0x34, 0x37, 0x71
        /*006c*/ 	.byte	0x36, 0x63, 0x6c, 0x6e, 0x6e, 0x34, 0x62, 0x34, 0x76, 0x63, 0x67, 0x76, 0x75, 0x79, 0x35, 0x37
        /*007c*/ 	.byte	0x34, 0x7a, 0x78, 0x6c, 0x6b, 0x33, 0x6a, 0x6e, 0x73, 0x35, 0x72, 0x61, 0x37, 0x69, 0x63, 0x76
        /*008c*/ 	.byte	0x72, 0x6d, 0x66, 0x75, 0x75, 0x6f, 0x2e, 0x70, 0x79, 0x00
.L_1:


//--------------------- .nv.constant0.triton_poi_fused__native_batch_norm_legit_no_training_add_convolution_max_unpool2d_relu_threshold_backward_14 --------------------------
	.section	.nv.constant0.triton_poi_fused__native_batch_norm_legit_no_training_add_convolution_max_unpool2d_relu_threshold_backward_14,"a",@progbits
	.sectionflags	@""
	.align	4
.nv.constant0.triton_poi_fused__native_batch_norm_legit_no_training_add_convolution_max_unpool2d_relu_threshold_backward_14:
	.zero		612


//--------------------- SYMBOLS --------------------------

	.type		__assertfail,@function
